//
// Generated by NVIDIA NVVM Compiler
//
// Compiler Build ID: CL-36424714
// Cuda compilation tools, release 13.0, V13.0.88
// Based on NVVM 20.0.0
//

.version 9.0
.target sm_100
.address_size 64

	// .globl	_Z8CGReducePiS_j
.global .align 1 .b8 _ZN34_INTERNAL_28edc894_4_k_cu_0f6a86dd4cuda3std3__436_GLOBAL__N__28edc894_4_k_cu_0f6a86dd6ignoreE[1];
.global .align 1 .b8 _ZN34_INTERNAL_28edc894_4_k_cu_0f6a86dd4cuda3std3__45__cpo5beginE[1];
.global .align 1 .b8 _ZN34_INTERNAL_28edc894_4_k_cu_0f6a86dd4cuda3std3__45__cpo3endE[1];
.global .align 1 .b8 _ZN34_INTERNAL_28edc894_4_k_cu_0f6a86dd4cuda3std3__45__cpo6cbeginE[1];
.global .align 1 .b8 _ZN34_INTERNAL_28edc894_4_k_cu_0f6a86dd4cuda3std3__45__cpo4cendE[1];
.global .align 1 .b8 _ZN34_INTERNAL_28edc894_4_k_cu_0f6a86dd4cuda3std3__419piecewise_constructE[1];
.global .align 1 .b8 _ZN34_INTERNAL_28edc894_4_k_cu_0f6a86dd4cuda3std3__48in_placeE[1];
.global .align 1 .b8 _ZN34_INTERNAL_28edc894_4_k_cu_0f6a86dd4cuda3std6ranges3__45__cpo4swapE[1];
.global .align 1 .b8 _ZN34_INTERNAL_28edc894_4_k_cu_0f6a86dd4cuda3std6ranges3__45__cpo9iter_moveE[1];
.global .align 1 .b8 _ZN34_INTERNAL_28edc894_4_k_cu_0f6a86dd4cuda3std6ranges3__45__cpo7advanceE[1];

.visible .entry _Z8CGReducePiS_j(
	.param .u64 .ptr .align 1 _Z8CGReducePiS_j_param_0,
	.param .u64 .ptr .align 1 _Z8CGReducePiS_j_param_1,
	.param .u32 _Z8CGReducePiS_j_param_2
)
{
	.reg .pred 	%p<14>;
	.reg .b32 	%r<259>;
	.reg .b64 	%rd<15>;

	ld.param.u64 	%rd3, [_Z8CGReducePiS_j_param_0];
	ld.param.u64 	%rd4, [_Z8CGReducePiS_j_param_1];
	ld.param.u32 	%r90, [_Z8CGReducePiS_j_param_2];
	cvta.to.global.u64 	%rd1, %rd4;
	cvta.to.global.u64 	%rd2, %rd3;
	mov.u32 	%r91, %tid.x;
	mov.u32 	%r92, %tid.y;
	mov.u32 	%r93, %tid.z;
	mov.u32 	%r94, %ntid.x;
	mov.u32 	%r95, %ntid.y;
	mad.lo.s32 	%r96, %r93, %r95, %r92;
	mad.lo.s32 	%r1, %r96, %r94, %r91;
	mul.wide.u32 	%rd5, %r1, 4;
	add.s64 	%rd6, %rd2, %rd5;
	ld.global.u32 	%r258, [%rd6];
	add.s32 	%r233, %r1, 32;
	setp.ge.u32 	%p1, %r233, %r90;
	mov.u32 	%r253, %r258;
	mov.u32 	%r254, %r258;
	mov.u32 	%r255, %r258;
	mov.u32 	%r256, %r258;
	mov.u32 	%r257, %r258;
	@%p1 bra 	$L__BB0_13;
	add.s32 	%r98, %r1, 64;
	max.u32 	%r99, %r90, %r98;
	sub.s32 	%r100, %r99, %r1;
	add.s32 	%r4, %r100, -33;
	shr.u32 	%r101, %r4, 5;
	add.s32 	%r5, %r101, 1;
	and.b32  	%r6, %r5, 7;
	setp.lt.u32 	%p2, %r4, 224;
	mov.u32 	%r257, %r258;
	mov.u32 	%r256, %r258;
	mov.u32 	%r255, %r258;
	mov.u32 	%r254, %r258;
	mov.u32 	%r253, %r258;
	@%p2 bra 	$L__BB0_5;
	and.b32  	%r102, %r5, 268435448;
	neg.s32 	%r206, %r102;
	mov.u32 	%r207, %r1;
	mov.u32 	%r257, %r258;
	mov.u32 	%r256, %r258;
	mov.u32 	%r255, %r258;
	mov.u32 	%r254, %r258;
	mov.u32 	%r253, %r258;
$L__BB0_3:
	.pragma "nounroll";
	add.s32 	%r103, %r207, 32;
	mul.wide.s32 	%rd7, %r103, 4;
	add.s64 	%rd8, %rd2, %rd7;
	ld.global.u32 	%r104, [%rd8];
	add.s32 	%r105, %r104, %r253;
	min.s32 	%r106, %r104, %r254;
	max.s32 	%r107, %r104, %r255;
	and.b32  	%r108, %r104, %r256;
	xor.b32  	%r109, %r104, %r257;
	or.b32  	%r110, %r104, %r258;
	ld.global.u32 	%r111, [%rd8+128];
	add.s32 	%r112, %r111, %r105;
	min.s32 	%r113, %r111, %r106;
	max.s32 	%r114, %r111, %r107;
	and.b32  	%r115, %r111, %r108;
	xor.b32  	%r116, %r111, %r109;
	or.b32  	%r117, %r111, %r110;
	ld.global.u32 	%r118, [%rd8+256];
	add.s32 	%r119, %r118, %r112;
	min.s32 	%r120, %r118, %r113;
	max.s32 	%r121, %r118, %r114;
	and.b32  	%r122, %r118, %r115;
	xor.b32  	%r123, %r118, %r116;
	or.b32  	%r124, %r118, %r117;
	ld.global.u32 	%r125, [%rd8+384];
	add.s32 	%r126, %r125, %r119;
	min.s32 	%r127, %r125, %r120;
	max.s32 	%r128, %r125, %r121;
	and.b32  	%r129, %r125, %r122;
	xor.b32  	%r130, %r125, %r123;
	or.b32  	%r131, %r125, %r124;
	ld.global.u32 	%r132, [%rd8+512];
	add.s32 	%r133, %r132, %r126;
	min.s32 	%r134, %r132, %r127;
	max.s32 	%r135, %r132, %r128;
	and.b32  	%r136, %r132, %r129;
	xor.b32  	%r137, %r132, %r130;
	or.b32  	%r138, %r132, %r131;
	ld.global.u32 	%r139, [%rd8+640];
	add.s32 	%r140, %r139, %r133;
	min.s32 	%r141, %r139, %r134;
	max.s32 	%r142, %r139, %r135;
	and.b32  	%r143, %r139, %r136;
	xor.b32  	%r144, %r139, %r137;
	or.b32  	%r145, %r139, %r138;
	ld.global.u32 	%r146, [%rd8+768];
	add.s32 	%r147, %r146, %r140;
	min.s32 	%r148, %r146, %r141;
	max.s32 	%r149, %r146, %r142;
	and.b32  	%r150, %r146, %r143;
	xor.b32  	%r151, %r146, %r144;
	or.b32  	%r152, %r146, %r145;
	ld.global.u32 	%r153, [%rd8+896];
	add.s32 	%r253, %r153, %r147;
	min.s32 	%r254, %r153, %r148;
	max.s32 	%r255, %r153, %r149;
	and.b32  	%r256, %r153, %r150;
	xor.b32  	%r257, %r153, %r151;
	or.b32  	%r258, %r153, %r152;
	add.s32 	%r207, %r207, 256;
	add.s32 	%r206, %r206, 8;
	setp.ne.s32 	%p3, %r206, 0;
	@%p3 bra 	$L__BB0_3;
	add.s32 	%r233, %r207, 32;
$L__BB0_5:
	setp.eq.s32 	%p4, %r6, 0;
	@%p4 bra 	$L__BB0_13;
	setp.lt.u32 	%p5, %r6, 4;
	@%p5 bra 	$L__BB0_8;
	mul.wide.s32 	%rd9, %r233, 4;
	add.s64 	%rd10, %rd2, %rd9;
	ld.global.u32 	%r155, [%rd10];
	add.s32 	%r156, %r155, %r253;
	min.s32 	%r157, %r155, %r254;
	max.s32 	%r158, %r155, %r255;
	and.b32  	%r159, %r155, %r256;
	xor.b32  	%r160, %r155, %r257;
	or.b32  	%r161, %r155, %r258;
	ld.global.u32 	%r162, [%rd10+128];
	add.s32 	%r163, %r162, %r156;
	min.s32 	%r164, %r162, %r157;
	max.s32 	%r165, %r162, %r158;
	and.b32  	%r166, %r162, %r159;
	xor.b32  	%r167, %r162, %r160;
	or.b32  	%r168, %r162, %r161;
	ld.global.u32 	%r169, [%rd10+256];
	add.s32 	%r170, %r169, %r163;
	min.s32 	%r171, %r169, %r164;
	max.s32 	%r172, %r169, %r165;
	and.b32  	%r173, %r169, %r166;
	xor.b32  	%r174, %r169, %r167;
	or.b32  	%r175, %r169, %r168;
	ld.global.u32 	%r176, [%rd10+384];
	add.s32 	%r253, %r176, %r170;
	min.s32 	%r254, %r176, %r171;
	max.s32 	%r255, %r176, %r172;
	and.b32  	%r256, %r176, %r173;
	xor.b32  	%r257, %r176, %r174;
	or.b32  	%r258, %r176, %r175;
	add.s32 	%r233, %r233, 128;
$L__BB0_8:
	and.b32  	%r178, %r5, 3;
	setp.eq.s32 	%p6, %r178, 0;
	@%p6 bra 	$L__BB0_13;
	setp.eq.s32 	%p7, %r178, 1;
	@%p7 bra 	$L__BB0_11;
	mul.wide.s32 	%rd11, %r233, 4;
	add.s64 	%rd12, %rd2, %rd11;
	ld.global.u32 	%r179, [%rd12];
	add.s32 	%r180, %r179, %r253;
	min.s32 	%r181, %r179, %r254;
	max.s32 	%r182, %r179, %r255;
	and.b32  	%r183, %r179, %r256;
	xor.b32  	%r184, %r179, %r257;
	or.b32  	%r185, %r179, %r258;
	ld.global.u32 	%r186, [%rd12+128];
	add.s32 	%r253, %r186, %r180;
	min.s32 	%r254, %r186, %r181;
	max.s32 	%r255, %r186, %r182;
	and.b32  	%r256, %r186, %r183;
	xor.b32  	%r257, %r186, %r184;
	or.b32  	%r258, %r186, %r185;
	add.s32 	%r233, %r233, 64;
$L__BB0_11:
	and.b32  	%r187, %r4, 32;
	setp.ne.s32 	%p8, %r187, 0;
	@%p8 bra 	$L__BB0_13;
	mul.wide.s32 	%rd13, %r233, 4;
	add.s64 	%rd14, %rd2, %rd13;
	ld.global.u32 	%r188, [%rd14];
	add.s32 	%r253, %r188, %r253;
	min.s32 	%r254, %r188, %r254;
	max.s32 	%r255, %r188, %r255;
	and.b32  	%r256, %r188, %r256;
	xor.b32  	%r257, %r188, %r257;
	or.b32  	%r258, %r188, %r258;
$L__BB0_13:
	mov.b32 	%r189, -1;
	redux.sync.add.s32 %r190, %r253, %r189;
	redux.sync.min.s32 %r191, %r254, %r189;
	redux.sync.max.s32 %r192, %r255, %r189;
	redux.sync.and.b32 %r193, %r256, %r189;
	redux.sync.xor.b32 %r194, %r257, %r189;
	redux.sync.or.b32 %r195, %r258, %r189;
	st.global.u32 	[%rd1], %r190;
	st.global.u32 	[%rd1+4], %r191;
	st.global.u32 	[%rd1+8], %r192;
	st.global.u32 	[%rd1+12], %r193;
	st.global.u32 	[%rd1+16], %r194;
	st.global.u32 	[%rd1+20], %r195;
	and.b32  	%r196, %r1, 2097120;
	setp.ne.s32 	%p9, %r196, 0;
	@%p9 bra 	$L__BB0_15;
	mov.b32 	%r197, 11;
	st.global.u32 	[%rd1+24], %r197;
	ld.global.u32 	%r198, [%rd2+12];
	shfl.sync.up.b32	%r199|%p10, %r198, 2, 0, -1;
	st.global.u32 	[%rd1+28], %r199;
	ld.global.u32 	%r200, [%rd2+12];
	shfl.sync.down.b32	%r201|%p11, %r200, 2, 31, -1;
	st.global.u32 	[%rd1+32], %r201;
	ld.global.u32 	%r202, [%rd2+12];
	shfl.sync.bfly.b32	%r203|%p12, %r202, 2, 31, -1;
	st.global.u32 	[%rd1+36], %r203;
	ld.global.u32 	%r204, [%rd2+12];
	shfl.sync.idx.b32	%r205|%p13, %r204, 0, 31, -1;
	st.global.u32 	[%rd1+40], %r205;
$L__BB0_15:
	ret;

}


// ===== COMPILED SASS (sm_100) =====

	.target	sm_100

	.elftype	@"ET_EXEC"


//--------------------- .note.nv.tkinfo           --------------------------
	.section	.note.nv.tkinfo,"",@"SHT_NOTE"
	.sectionflags	@"SHF_NOTE_NV_TKINFO"
	.tkinfo
        /*0018*/ 	.word	0x00000002
        /*0030*/ 	.string	""
        /*0030*/ 	.string	"ptxas"
        /*0030*/ 	.string	"Cuda compilation tools, release 13.0, V13.0.88"
        /*0030*/ 	.string	"Build cuda_13.0.r13.0/compiler.36424714_0"
        /*0030*/ 	.string	"-arch sm_100 -m 64 "



//--------------------- .note.nv.cuinfo           --------------------------
	.section	.note.nv.cuinfo,"",@"SHT_NOTE"
	.sectionflags	@"SHF_NOTE_NV_CUINFO"
        /*0018*/ 	.short	0x0002
        /*001a*/ 	.short	0x0064
        /*001c*/ 	.short	0x0082
	.zero		2


//--------------------- .nv.info                  --------------------------
	.section	.nv.info,"",@"SHT_CUDA_INFO"
	.align	4


	//----- nvinfo : EIATTR_REGCOUNT
	.align		4
        /*0000*/ 	.byte	0x04, 0x2f
        /*0002*/ 	.short	(.L_11 - .L_10)
	.align		4
.L_10:
        /*0004*/ 	.word	index@(_Z8CGReducePiS_j)
        /*0008*/ 	.word	0x0000001b


	//----- nvinfo : EIATTR_FRAME_SIZE
	.align		4
.L_11:
        /*000c*/ 	.byte	0x04, 0x11
        /*000e*/ 	.short	(.L_13 - .L_12)
	.align		4
.L_12:
        /*0010*/ 	.word	index@(_Z8CGReducePiS_j)
        /*0014*/ 	.word	0x00000000


	//----- nvinfo : EIATTR_MIN_STACK_SIZE
	.align		4
.L_13:
        /*0018*/ 	.byte	0x04, 0x12
        /*001a*/ 	.short	(.L_15 - .L_14)
	.align		4
.L_14:
        /*001c*/ 	.word	index@(_Z8CGReducePiS_j)
        /*0020*/ 	.word	0x00000000
.L_15:


//--------------------- .nv.compat                --------------------------
	.section	.nv.compat,"",@"SHT_CUDA_COMPAT_INFO"
	.align	4
        /*0000*/ 	.byte	0x02, 0x09, 0x00, 0x00, 0x02, 0x02, 0x01, 0x00, 0x02, 0x05, 0x05, 0x00, 0x03, 0x07, 0x01, 0x01
        /*0010*/ 	.byte	0x02, 0x03, 0x00, 0x00, 0x02, 0x06, 0x01, 0x00, 0x04, 0x0b, 0x08, 0x00, 0x09, 0x00, 0x00, 0x00
        /*0020*/ 	.byte	0x00, 0x00, 0x00, 0x00


//--------------------- .nv.info._Z8CGReducePiS_j --------------------------
	.section	.nv.info._Z8CGReducePiS_j,"",@"SHT_CUDA_INFO"
	.sectionflags	@""
	.align	4


	//----- nvinfo : EIATTR_CUDA_API_VERSION
	.align		4
        /*0000*/ 	.byte	0x04, 0x37
        /*0002*/ 	.short	(.L_17 - .L_16)
.L_16:
        /*0004*/ 	.word	0x00000082


	//----- nvinfo : EIATTR_KPARAM_INFO
	.align		4
.L_17:
        /*0008*/ 	.byte	0x04, 0x17
        /*000a*/ 	.short	(.L_19 - .L_18)
.L_18:
        /*000c*/ 	.word	0x00000000
        /*0010*/ 	.short	0x0002
        /*0012*/ 	.short	0x0010
        /*0014*/ 	.byte	0x00, 0xf0, 0x11, 0x00


	//----- nvinfo : EIATTR_KPARAM_INFO
	.align		4
.L_19:
        /*0018*/ 	.byte	0x04, 0x17
        /*001a*/ 	.short	(.L_21 - .L_20)
.L_20:
        /*001c*/ 	.word	0x00000000
        /*0020*/ 	.short	0x0001
        /*0022*/ 	.short	0x0008
        /*0024*/ 	.byte	0x00, 0xf5, 0x21, 0x00


	//----- nvinfo : EIATTR_KPARAM_INFO
	.align		4
.L_21:
        /*0028*/ 	.byte	0x04, 0x17
        /*002a*/ 	.short	(.L_23 - .L_22)
.L_22:
        /*002c*/ 	.word	0x00000000
        /*0030*/ 	.short	0x0000
        /*0032*/ 	.short	0x0000
        /*0034*/ 	.byte	0x00, 0xf5, 0x21, 0x00


	//----- nvinfo : EIATTR_SPARSE_MMA_MASK
	.align		4
.L_23:
        /*0038*/ 	.byte	0x03, 0x50
        /*003a*/ 	.short	0x0000


	//----- nvinfo : EIATTR_MAXREG_COUNT
	.align		4
        /*003c*/ 	.byte	0x03, 0x1b
        /*003e*/ 	.short	0x00ff


	//----- nvinfo : EIATTR_MERCURY_ISA_VERSION
	.align		4
        /*0040*/ 	.byte	0x03, 0x5f
        /*0042*/ 	.short	0x0101


	//----- nvinfo : EIATTR_COOP_GROUP_MASK_REGIDS
	.align		4
        /*0044*/ 	.byte	0x04, 0x29
        /*0046*/ 	.short	(.L_25 - .L_24)


	//   ....[0]....
.L_24:
        /*0048*/ 	.word	0xffffffff


	//   ....[1]....
        /*004c*/ 	.word	0xffffffff


	//   ....[2]....
        /*0050*/ 	.word	0xffffffff


	//   ....[3]....
        /*0054*/ 	.word	0xffffffff


	//   ....[4]....
        /*0058*/ 	.word	0xffffffff


	//   ....[5]....
        /*005c*/ 	.word	0xffffffff


	//----- nvinfo : EIATTR_COOP_GROUP_INSTR_OFFSETS
	.align		4
.L_25:
        /*0060*/ 	.byte	0x04, 0x28
        /*0062*/ 	.short	(.L_27 - .L_26)


	//   ....[0]....
.L_26:
        /*0064*/ 	.word	0x00000830


	//   ....[1]....
        /*0068*/ 	.word	0x00000850


	//   ....[2]....
        /*006c*/ 	.word	0x00000860


	//   ....[3]....
        /*0070*/ 	.word	0x00000880


	//   ....[4]....
        /*0074*/ 	.word	0x000008a0


	//   ....[5]....
        /*0078*/ 	.word	0x000008c0


	//----- nvinfo : EIATTR_VRC_CTA_INIT_COUNT
	.align		4
.L_27:
        /*007c*/ 	.byte	0x02, 0x4a
	.zero		1
	.zero		1


	//----- nvinfo : EIATTR_EXIT_INSTR_OFFSETS
	.align		4
        /*0080*/ 	.byte	0x04, 0x1c
        /*0082*/ 	.short	(.L_29 - .L_28)


	//   ....[0]....
.L_28:
        /*0084*/ 	.word	0x00000970


	//   ....[1]....
        /*0088*/ 	.word	0x00000a30


	//----- nvinfo : EIATTR_CRS_STACK_SIZE
	.align		4
.L_29:
        /*008c*/ 	.byte	0x04, 0x1e
        /*008e*/ 	.short	(.L_31 - .L_30)
.L_30:
        /*0090*/ 	.word	0x00000000


	//----- nvinfo : EIATTR_CBANK_PARAM_SIZE
	.align		4
.L_31:
        /*0094*/ 	.byte	0x03, 0x19
        /*0096*/ 	.short	0x0014


	//----- nvinfo : EIATTR_PARAM_CBANK
	.align		4
        /*0098*/ 	.byte	0x04, 0x0a
        /*009a*/ 	.short	(.L_33 - .L_32)
	.align		4
.L_32:
        /*009c*/ 	.word	index@(.nv.constant0._Z8CGReducePiS_j)
        /*00a0*/ 	.short	0x0380
        /*00a2*/ 	.short	0x0014


	//----- nvinfo : EIATTR_SW_WAR
	.align		4
.L_33:
        /*00a4*/ 	.byte	0x04, 0x36
        /*00a6*/ 	.short	(.L_35 - .L_34)
.L_34:
        /*00a8*/ 	.word	0x00000008
.L_35:


//--------------------- .nv.callgraph             --------------------------
	.section	.nv.callgraph,"",@"SHT_CUDA_CALLGRAPH"
	.align	4
	.sectionentsize	8
	.align		4
        /*0000*/ 	.word	0x00000000
	.align		4
        /*0004*/ 	.word	0xffffffff
	.align		4
        /*0008*/ 	.word	0x00000000
	.align		4
        /*000c*/ 	.word	0xfffffffe
	.align		4
        /*0010*/ 	.word	0x00000000
	.align		4
        /*0014*/ 	.word	0xfffffffd
	.align		4
        /*0018*/ 	.word	0x00000000
	.align		4
        /*001c*/ 	.word	0xfffffffc


//--------------------- .nv.constant4             --------------------------
	.section	.nv.constant4,"a",@progbits
	.align	8
	.align		8
.nv.constant4:
        /*0000*/ 	.dword	_ZN34_INTERNAL_28edc894_4_k_cu_0f6a86dd4cuda3std3__436_GLOBAL__N__28edc894_4_k_cu_0f6a86dd6ignoreE
	.align		8
        /*0008*/ 	.dword	_ZN34_INTERNAL_28edc894_4_k_cu_0f6a86dd4cuda3std3__45__cpo5beginE
	.align		8
        /*0010*/ 	.dword	_ZN34_INTERNAL_28edc894_4_k_cu_0f6a86dd4cuda3std3__45__cpo3endE
	.align		8
        /*0018*/ 	.dword	_ZN34_INTERNAL_28edc894_4_k_cu_0f6a86dd4cuda3std3__45__cpo6cbeginE
	.align		8
        /*0020*/ 	.dword	_ZN34_INTERNAL_28edc894_4_k_cu_0f6a86dd4cuda3std3__45__cpo4cendE
	.align		8
        /*0028*/ 	.dword	_ZN34_INTERNAL_28edc894_4_k_cu_0f6a86dd4cuda3std3__419piecewise_constructE
	.align		8
        /*0030*/ 	.dword	_ZN34_INTERNAL_28edc894_4_k_cu_0f6a86dd4cuda3std3__48in_placeE
	.align		8
        /*0038*/ 	.dword	_ZN34_INTERNAL_28edc894_4_k_cu_0f6a86dd4cuda3std6ranges3__45__cpo4swapE
	.align		8
        /*0040*/ 	.dword	_ZN34_INTERNAL_28edc894_4_k_cu_0f6a86dd4cuda3std6ranges3__45__cpo9iter_moveE
	.align		8
        /*0048*/ 	.dword	_ZN34_INTERNAL_28edc894_4_k_cu_0f6a86dd4cuda3std6ranges3__45__cpo7advanceE


//--------------------- .text._Z8CGReducePiS_j    --------------------------
	.section	.text._Z8CGReducePiS_j,"ax",@progbits
	.align	128
        .global         _Z8CGReducePiS_j
        .type           _Z8CGReducePiS_j,@function
        .size           _Z8CGReducePiS_j,(.L_x_9 - _Z8CGReducePiS_j)
        .other          _Z8CGReducePiS_j,@"STO_CUDA_ENTRY STV_DEFAULT"
_Z8CGReducePiS_j:
.text._Z8CGReducePiS_j:
[----:B------:R-:W-:Y:S01]  /*0000*/  LDC R1, c[0x0][0x37c] ;  /* 0x0000df00ff017b82 */ /* 0x000fe20000000800 */
[----:B------:R-:W0:Y:S01]  /*0010*/  S2R R7, SR_TID.Y ;  /* 0x0000000000077919 */ /* 0x000e220000002200 */
[----:B------:R-:W1:Y:S06]  /*0020*/  LDCU UR6, c[0x0][0x360] ;  /* 0x00006c00ff0677ac */ /* 0x000e6c0008000800 */
[----:B------:R-:W2:Y:S01]  /*0030*/  LDC.64 R2, c[0x0][0x380] ;  /* 0x0000e000ff027b82 */ /* 0x000ea20000000a00 */
[----:B------:R-:W0:Y:S01]  /*0040*/  S2R R4, SR_TID.Z ;  /* 0x0000000000047919 */ /* 0x000e220000002300 */
[----:B------:R-:W0:Y:S01]  /*0050*/  LDCU UR7, c[0x0][0x364] ;  /* 0x00006c80ff0777ac */ /* 0x000e220008000800 */
[----:B------:R-:W1:Y:S01]  /*0060*/  S2R R0, SR_TID.X ;  /* 0x0000000000007919 */ /* 0x000e620000002100 */
[----:B------:R-:W3:Y:S04]  /*0070*/  LDCU.64 UR4, c[0x0][0x358] ;  /* 0x00006b00ff0477ac */ /* 0x000ee80008000a00 */
[----:B------:R-:W4:Y:S01]  /*0080*/  LDC R12, c[0x0][0x390] ;  /* 0x0000e400ff0c7b82 */ /* 0x000f220000000800 */
[----:B0-----:R-:W-:-:S04]  /*0090*/  IMAD R7, R4, UR7, R7 ;  /* 0x0000000704077c24 */ /* 0x001fc8000f8e0207 */
[----:B-1----:R-:W-:-:S04]  /*00a0*/  IMAD R7, R7, UR6, R0 ;  /* 0x0000000607077c24 */ /* 0x002fc8000f8e0200 */
[----:B--2---:R-:W-:-:S05]  /*00b0*/  IMAD.WIDE.U32 R4, R7, 0x4, R2 ;  /* 0x0000000407047825 */ /* 0x004fca00078e0002 */
[----:B---3--:R-:W2:Y:S01]  /*00c0*/  LDG.E R0, desc[UR4][R4.64] ;  /* 0x0000000404007981 */ /* 0x008ea2000c1e1900 */
[----:B------:R-:W-:Y:S01]  /*00d0*/  VIADD R15, R7, 0x20 ;  /* 0x00000020070f7836 */ /* 0x000fe20000000000 */
[----:B------:R-:W-:Y:S04]  /*00e0*/  BSSY.RECONVERGENT B0, `(.L_x_0) ;  /* 0x0000074000007945 */ /* 0x000fe80003800200 */
[----:B----4-:R-:W-:Y:S01]  /*00f0*/  ISETP.GE.U32.AND P0, PT, R15, R12, PT ;  /* 0x0000000c0f00720c */ /* 0x010fe20003f06070 */
[--C-:B--2---:R-:W-:Y:S02]  /*0100*/  IMAD.MOV.U32 R9, RZ, RZ, R0.reuse ;  /* 0x000000ffff097224 */ /* 0x104fe400078e0000 */
[--C-:B------:R-:W-:Y:S02]  /*0110*/  IMAD.MOV.U32 R6, RZ, RZ, R0.reuse ;  /* 0x000000ffff067224 */ /* 0x100fe400078e0000 */
[----:B------:R-:W-:-:S02]  /*0120*/  IMAD.MOV.U32 R8, RZ, RZ, R0 ;  /* 0x000000ffff087224 */ /* 0x000fc400078e0000 */
[--C-:B------:R-:W-:Y:S02]  /*0130*/  IMAD.MOV.U32 R10, RZ, RZ, R0.reuse ;  /* 0x000000ffff0a7224 */ /* 0x100fe400078e0000 */
[----:B------:R-:W-:-:S04]  /*0140*/  IMAD.MOV.U32 R11, RZ, RZ, R0 ;  /* 0x000000ffff0b7224 */ /* 0x000fc800078e0000 */
[----:B------:R-:W-:Y:S05]  /*0150*/  @P0 BRA `(.L_x_1) ;  /* 0x0000000400b00947 */ /* 0x000fea0003800000 */
[----:B------:R-:W-:Y:S01]  /*0160*/  VIADDMNMX.U32 R12, R7, 0x40, R12, !PT ;  /* 0x00000040070c7846 */ /* 0x000fe2000780000c */
[----:B------:R-:W-:Y:S01]  /*0170*/  BSSY.RECONVERGENT B1, `(.L_x_2) ;  /* 0x000003c000017945 */ /* 0x000fe20003800200 */
[--C-:B------:R-:W-:Y:S02]  /*0180*/  IMAD.MOV.U32 R11, RZ, RZ, R0.reuse ;  /* 0x000000ffff0b7224 */ /* 0x100fe400078e0000 */
[----:B------:R-:W-:Y:S01]  /*0190*/  IADD3 R12, PT, PT, R12, -0x21, -R7 ;  /* 0xffffffdf0c0c7810 */ /* 0x000fe20007ffe807 */
[--C-:B------:R-:W-:Y:S02]  /*01a0*/  IMAD.MOV.U32 R10, RZ, RZ, R0.reuse ;  /* 0x000000ffff0a7224 */ /* 0x100fe400078e0000 */
[--C-:B------:R-:W-:Y:S01]  /*01b0*/  IMAD.MOV.U32 R8, RZ, RZ, R0.reuse ;  /* 0x000000ffff087224 */ /* 0x100fe200078e0000 */
[C---:B------:R-:W-:Y:S01]  /*01c0*/  ISETP.GE.U32.AND P0, PT, R12.reuse, 0xe0, PT ;  /* 0x000000e00c00780c */ /* 0x040fe20003f06070 */
[--C-:B------:R-:W-:Y:S01]  /*01d0*/  IMAD.MOV.U32 R6, RZ, RZ, R0.reuse ;  /* 0x000000ffff067224 */ /* 0x100fe200078e0000 */
[----:B------:R-:W-:Y:S01]  /*01e0*/  LEA.HI R13, R12, 0x1, RZ, 0x1b ;  /* 0x000000010c0d7811 */ /* 0x000fe200078fd8ff */
[----:B------:R-:W-:-:S03]  /*01f0*/  IMAD.MOV.U32 R9, RZ, RZ, R0 ;  /* 0x000000ffff097224 */ /* 0x000fc600078e0000 */
[----:B------:R-:W-:-:S07]  /*0200*/  LOP3.LUT R24, R13, 0x7, RZ, 0xc0, !PT ;  /* 0x000000070d187812 */ /* 0x000fce00078ec0ff */
[----:B------:R-:W-:Y:S05]  /*0210*/  @!P0 BRA `(.L_x_3) ;  /* 0x0000000000c48947 */ /* 0x000fea0003800000 */
[----:B------:R-:W-:Y:S01]  /*0220*/  LOP3.LUT R15, R13, 0xffffff8, RZ, 0xc0, !PT ;  /* 0x0ffffff80d0f7812 */ /* 0x000fe200078ec0ff */
[----:B------:R-:W-:Y:S01]  /*0230*/  BSSY.RECONVERGENT B2, `(.L_x_4) ;  /* 0x000002e000027945 */ /* 0x000fe20003800200 */
[----:B------:R-:W-:Y:S02]  /*0240*/  IMAD.MOV.U32 R14, RZ, RZ, R7 ;  /* 0x000000ffff0e7224 */ /* 0x000fe400078e0007 */
[--C-:B------:R-:W-:Y:S02]  /*0250*/  IMAD.MOV.U32 R11, RZ, RZ, R0.reuse ;  /* 0x000000ffff0b7224 */ /* 0x100fe400078e0000 */
[--C-:B------:R-:W-:Y:S02]  /*0260*/  IMAD.MOV.U32 R10, RZ, RZ, R0.reuse ;  /* 0x000000ffff0a7224 */ /* 0x100fe400078e0000 */
[--C-:B------:R-:W-:Y:S02]  /*0270*/  IMAD.MOV.U32 R8, RZ, RZ, R0.reuse ;  /* 0x000000ffff087224 */ /* 0x100fe400078e0000 */
[----:B------:R-:W-:-:S02]  /*0280*/  IMAD.MOV.U32 R6, RZ, RZ, R0 ;  /* 0x000000ffff067224 */ /* 0x000fc400078e0000 */
[----:B------:R-:W-:Y:S02]  /*0290*/  IMAD.MOV.U32 R9, RZ, RZ, R0 ;  /* 0x000000ffff097224 */ /* 0x000fe400078e0000 */
[----:B------:R-:W-:-:S07]  /*02a0*/  IMAD.MOV R15, RZ, RZ, -R15 ;  /* 0x000000ffff0f7224 */ /* 0x000fce00078e0a0f */
.L_x_5:
[----:B------:R-:W-:-:S04]  /*02b0*/  VIADD R5, R14, 0x20 ;  /* 0x000000200e057836 */ /* 0x000fc80000000000 */
[----:B------:R-:W-:-:S05]  /*02c0*/  IMAD.WIDE R4, R5, 0x4, R2 ;  /* 0x0000000405047825 */ /* 0x000fca00078e0202 */
[----:B------:R-:W2:Y:S04]  /*02d0*/  LDG.E R23, desc[UR4][R4.64] ;  /* 0x0000000404177981 */ /* 0x000ea8000c1e1900 */
[----:B------:R-:W2:Y:S04]  /*02e0*/  LDG.E R22, desc[UR4][R4.64+0x80] ;  /* 0x0000800404167981 */ /* 0x000ea8000c1e1900 */
[----:B------:R-:W3:Y:S04]  /*02f0*/  LDG.E R20, desc[UR4][R4.64+0x100] ;  /* 0x0001000404147981 */ /* 0x000ee8000c1e1900 */
[----:B------:R-:W3:Y:S04]  /*0300*/  LDG.E R19, desc[UR4][R4.64+0x180] ;  /* 0x0001800404137981 */ /* 0x000ee8000c1e1900 */
[----:B------:R-:W4:Y:S04]  /*0310*/  LDG.E R18, desc[UR4][R4.64+0x200] ;  /* 0x0002000404127981 */ /* 0x000f28000c1e1900 */
[----:B------:R-:W4:Y:S04]  /*0320*/  LDG.E R17, desc[UR4][R4.64+0x280] ;  /* 0x0002800404117981 */ /* 0x000f28000c1e1900 */
[----:B------:R-:W5:Y:S04]  /*0330*/  LDG.E R16, desc[UR4][R4.64+0x300] ;  /* 0x0003000404107981 */ /* 0x000f68000c1e1900 */
[----:B------:R-:W5:Y:S01]  /*0340*/  LDG.E R21, desc[UR4][R4.64+0x380] ;  /* 0x0003800404157981 */ /* 0x000f62000c1e1900 */
[----:B------:R-:W-:-:S02]  /*0350*/  VIADD R15, R15, 0x8 ;  /* 0x000000080f0f7836 */ /* 0x000fc40000000000 */
[----:B------:R-:W-:-:S03]  /*0360*/  VIADD R14, R14, 0x100 ;  /* 0x000001000e0e7836 */ /* 0x000fc60000000000 */
[----:B------:R-:W-:Y:S02]  /*0370*/  ISETP.NE.AND P0, PT, R15, RZ, PT ;  /* 0x000000ff0f00720c */ /* 0x000fe40003f05270 */
[CC--:B--2---:R-:W-:Y:S02]  /*0380*/  IADD3 R9, PT, PT, R22.reuse, R23.reuse, R9 ;  /* 0x0000001716097210 */ /* 0x0c4fe40007ffe009 */
[C-C-:B------:R-:W-:Y:S02]  /*0390*/  VIMNMX3 R6, R23.reuse, R6, R22.reuse, PT ;  /* 0x000000061706720f */ /* 0x140fe40003800116 */
[----:B------:R-:W-:Y:S02]  /*03a0*/  VIMNMX3 R8, R23, R8, R22, !PT ;  /* 0x000000081708720f */ /* 0x000fe40007800116 */
[CC--:B------:R-:W-:Y:S02]  /*03b0*/  LOP3.LUT R10, R22.reuse, R23.reuse, R10, 0x80, !PT ;  /* 0x00000017160a7212 */ /* 0x0c0fe400078e800a */
[----:B------:R-:W-:-:S02]  /*03c0*/  LOP3.LUT R11, R22, R23, R11, 0x96, !PT ;  /* 0x00000017160b7212 */ /* 0x000fc400078e960b */
[----:B------:R-:W-:Y:S02]  /*03d0*/  LOP3.LUT R0, R22, R23, R0, 0xfe, !PT ;  /* 0x0000001716007212 */ /* 0x000fe400078efe00 */
[C---:B---3--:R-:W-:Y:S02]  /*03e0*/  IADD3 R9, PT, PT, R19.reuse, R20, R9 ;  /* 0x0000001413097210 */ /* 0x048fe40007ffe009 */
[C-C-:B------:R-:W-:Y:S02]  /*03f0*/  VIMNMX3 R6, R20.reuse, R6, R19.reuse, PT ;  /* 0x000000061406720f */ /* 0x140fe40003800113 */
[----:B------:R-:W-:Y:S02]  /*0400*/  VIMNMX3 R8, R20, R8, R19, !PT ;  /* 0x000000081408720f */ /* 0x000fe40007800113 */
[CC--:B------:R-:W-:Y:S02]  /*0410*/  LOP3.LUT R10, R19.reuse, R20.reuse, R10, 0x80, !PT ;  /* 0x00000014130a7212 */ /* 0x0c0fe400078e800a */
[----:B------:R-:W-:-:S02]  /*0420*/  LOP3.LUT R11, R19, R20, R11, 0x96, !PT ;  /* 0x00000014130b7212 */ /* 0x000fc400078e960b */
[----:B------:R-:W-:Y:S02]  /*0430*/  LOP3.LUT R0, R19, R20, R0, 0xfe, !PT ;  /* 0x0000001413007212 */ /* 0x000fe400078efe00 */
[C---:B----4-:R-:W-:Y:S02]  /*0440*/  IADD3 R9, PT, PT, R17.reuse, R18, R9 ;  /* 0x0000001211097210 */ /* 0x050fe40007ffe009 */
[C-C-:B------:R-:W-:Y:S02]  /*0450*/  VIMNMX3 R6, R18.reuse, R6, R17.reuse, PT ;  /* 0x000000061206720f */ /* 0x140fe40003800111 */
[----:B------:R-:W-:Y:S02]  /*0460*/  VIMNMX3 R8, R18, R8, R17, !PT ;  /* 0x000000081208720f */ /* 0x000fe40007800111 */
[CC--:B------:R-:W-:Y:S02]  /*0470*/  LOP3.LUT R10, R17.reuse, R18.reuse, R10, 0x80, !PT ;  /* 0x00000012110a7212 */ /* 0x0c0fe400078e800a */
[----:B------:R-:W-:-:S02]  /*0480*/  LOP3.LUT R11, R17, R18, R11, 0x96, !PT ;  /* 0x00000012110b7212 */ /* 0x000fc400078e960b */
[----:B------:R-:W-:Y:S02]  /*0490*/  LOP3.LUT R0, R17, R18, R0, 0xfe, !PT ;  /* 0x0000001211007212 */ /* 0x000fe400078efe00 */
[C---:B-----5:R-:W-:Y:S02]  /*04a0*/  IADD3 R9, PT, PT, R21.reuse, R16, R9 ;  /* 0x0000001015097210 */ /* 0x060fe40007ffe009 */
[C-C-:B------:R-:W-:Y:S02]  /*04b0*/  VIMNMX3 R6, R16.reuse, R6, R21.reuse, PT ;  /* 0x000000061006720f */ /* 0x140fe40003800115 */
[----:B------:R-:W-:Y:S02]  /*04c0*/  VIMNMX3 R8, R16, R8, R21, !PT ;  /* 0x000000081008720f */ /* 0x000fe40007800115 */
[CC--:B------:R-:W-:Y:S02]  /*04d0*/  LOP3.LUT R10, R21.reuse, R16.reuse, R10, 0x80, !PT ;  /* 0x00000010150a7212 */ /* 0x0c0fe400078e800a */
[----:B------:R-:W-:-:S02]  /*04e0*/  LOP3.LUT R11, R21, R16, R11, 0x96, !PT ;  /* 0x00000010150b7212 */ /* 0x000fc400078e960b */
[----:B------:R-:W-:Y:S01]  /*04f0*/  LOP3.LUT R0, R21, R16, R0, 0xfe, !PT ;  /* 0x0000001015007212 */ /* 0x000fe200078efe00 */
[----:B------:R-:W-:Y:S06]  /*0500*/  @P0 BRA `(.L_x_5) ;  /* 0xfffffffc00680947 */ /* 0x000fec000383ffff */
[----:B------:R-:W-:Y:S05]  /*0510*/  BSYNC.RECONVERGENT B2 ;  /* 0x0000000000027941 */ /* 0x000fea0003800200 */
.L_x_4:
[----:B------:R-:W-:-:S07]  /*0520*/  VIADD R15, R14, 0x20 ;  /* 0x000000200e0f7836 */ /* 0x000fce0000000000 */
.L_x_3:
[----:B------:R-:W-:Y:S05]  /*0530*/  BSYNC.RECONVERGENT B1 ;  /* 0x0000000000017941 */ /* 0x000fea0003800200 */
.L_x_2:
[----:B------:R-:W-:-:S13]  /*0540*/  ISETP.NE.AND P0, PT, R24, RZ, PT ;  /* 0x000000ff1800720c */ /* 0x000fda0003f05270 */
[----:B------:R-:W-:Y:S05]  /*0550*/  @!P0 BRA `(.L_x_1) ;  /* 0x0000000000b08947 */ /* 0x000fea0003800000 */
[----:B------:R-:W-:Y:S01]  /*0560*/  ISETP.GE.U32.AND P0, PT, R24, 0x4, PT ;  /* 0x000000041800780c */ /* 0x000fe20003f06070 */
[----:B------:R-:W-:Y:S01]  /*0570*/  BSSY.RECONVERGENT B1, `(.L_x_6) ;  /* 0x0000015000017945 */ /* 0x000fe20003800200 */
[----:B------:R-:W-:-:S11]  /*0580*/  LOP3.LUT P1, R18, R13, 0x3, RZ, 0xc0, !PT ;  /* 0x000000030d127812 */ /* 0x000fd6000782c0ff */
[----:B------:R-:W-:Y:S05]  /*0590*/  @!P0 BRA `(.L_x_7) ;  /* 0x0000000000488947 */ /* 0x000fea0003800000 */
[----:B------:R-:W-:-:S05]  /*05a0*/  IMAD.WIDE R4, R15, 0x4, R2 ;  /* 0x000000040f047825 */ /* 0x000fca00078e0202 */
[----:B------:R-:W2:Y:S04]  /*05b0*/  LDG.E R13, desc[UR4][R4.64] ;  /* 0x00000004040d7981 */ /* 0x000ea8000c1e1900 */
[----:B------:R-:W2:Y:S04]  /*05c0*/  LDG.E R14, desc[UR4][R4.64+0x80] ;  /* 0x00008004040e7981 */ /* 0x000ea8000c1e1900 */
[----:B------:R-:W3:Y:S04]  /*05d0*/  LDG.E R17, desc[UR4][R4.64+0x100] ;  /* 0x0001000404117981 */ /* 0x000ee8000c1e1900 */
[----:B------:R-:W3:Y:S01]  /*05e0*/  LDG.E R16, desc[UR4][R4.64+0x180] ;  /* 0x0001800404107981 */ /* 0x000ee2000c1e1900 */
[----:B------:R-:W-:Y:S01]  /*05f0*/  VIADD R15, R15, 0x80 ;  /* 0x000000800f0f7836 */ /* 0x000fe20000000000 */
[----:B--2---:R-:W-:-:S02]  /*0600*/  IADD3 R9, PT, PT, R14, R13, R9 ;  /* 0x0000000d0e097210 */ /* 0x004fc40007ffe009 */
[C-C-:B------:R-:W-:Y:S02]  /*0610*/  VIMNMX3 R6, R13.reuse, R6, R14.reuse, PT ;  /* 0x000000060d06720f */ /* 0x140fe4000380010e */
[----:B------:R-:W-:Y:S02]  /*0620*/  VIMNMX3 R8, R13, R8, R14, !PT ;  /* 0x000000080d08720f */ /* 0x000fe4000780010e */
[CC--:B------:R-:W-:Y:S02]  /*0630*/  LOP3.LUT R10, R14.reuse, R13.reuse, R10, 0x80, !PT ;  /* 0x0000000d0e0a7212 */ /* 0x0c0fe400078e800a */
[CC--:B------:R-:W-:Y:S02]  /*0640*/  LOP3.LUT R11, R14.reuse, R13.reuse, R11, 0x96, !PT ;  /* 0x0000000d0e0b7212 */ /* 0x0c0fe400078e960b */
[----:B------:R-:W-:Y:S02]  /*0650*/  LOP3.LUT R0, R14, R13, R0, 0xfe, !PT ;  /* 0x0000000d0e007212 */ /* 0x000fe400078efe00 */
[----:B---3--:R-:W-:-:S02]  /*0660*/  IADD3 R9, PT, PT, R16, R17, R9 ;  /* 0x0000001110097210 */ /* 0x008fc40007ffe009 */
[C-C-:B------:R-:W-:Y:S02]  /*0670*/  VIMNMX3 R6, R17.reuse, R6, R16.reuse, PT ;  /* 0x000000061106720f */ /* 0x140fe40003800110 */
[----:B------:R-:W-:Y:S02]  /*0680*/  VIMNMX3 R8, R17, R8, R16, !PT ;  /* 0x000000081108720f */ /* 0x000fe40007800110 */
[CC--:B------:R-:W-:Y:S02]  /*0690*/  LOP3.LUT R10, R16.reuse, R17.reuse, R10, 0x80, !PT ;  /* 0x00000011100a7212 */ /* 0x0c0fe400078e800a */
[CC--:B------:R-:W-:Y:S02]  /*06a0*/  LOP3.LUT R11, R16.reuse, R17.reuse, R11, 0x96, !PT ;  /* 0x00000011100b7212 */ /* 0x0c0fe400078e960b */
[----:B------:R-:W-:-:S07]  /*06b0*/  LOP3.LUT R0, R16, R17, R0, 0xfe, !PT ;  /* 0x0000001110007212 */ /* 0x000fce00078efe00 */
.L_x_7:
[----:B------:R-:W-:Y:S05]  /*06c0*/  BSYNC.RECONVERGENT B1 ;  /* 0x0000000000017941 */ /* 0x000fea0003800200 */
.L_x_6:
[----:B------:R-:W-:Y:S05]  /*06d0*/  @!P1 BRA `(.L_x_1) ;  /* 0x0000000000509947 */ /* 0x000fea0003800000 */
[----:B------:R-:W-:Y:S02]  /*06e0*/  ISETP.NE.AND P1, PT, R18, 0x1, PT ;  /* 0x000000011200780c */ /* 0x000fe40003f25270 */
[----:B------:R-:W-:-:S11]  /*06f0*/  LOP3.LUT P0, RZ, R12, 0x20, RZ, 0xc0, !PT ;  /* 0x000000200cff7812 */ /* 0x000fd6000780c0ff */
[----:B------:R-:W-:-:S04]  /*0700*/  @P1 IMAD.WIDE R4, R15, 0x4, R2 ;  /* 0x000000040f041825 */ /* 0x000fc800078e0202 */
[----:B------:R-:W-:Y:S01]  /*0710*/  @P1 VIADD R15, R15, 0x40 ;  /* 0x000000400f0f1836 */ /* 0x000fe20000000000 */
[----:B------:R-:W2:Y:S03]  /*0720*/  @P1 LDG.E R13, desc[UR4][R4.64] ;  /* 0x00000004040d1981 */ /* 0x000ea6000c1e1900 */
[----:B------:R-:W-:Y:S01]  /*0730*/  @!P0 IMAD.WIDE R2, R15, 0x4, R2 ;  /* 0x000000040f028825 */ /* 0x000fe200078e0202 */
[----:B------:R-:W2:Y:S05]  /*0740*/  @P1 LDG.E R12, desc[UR4][R4.64+0x80] ;  /* 0x00008004040c1981 */ /* 0x000eaa000c1e1900 */
[----:B------:R-:W3:Y:S01]  /*0750*/  @!P0 LDG.E R3, desc[UR4][R2.64] ;  /* 0x0000000402038981 */ /* 0x000ee2000c1e1900 */
[----:B--2---:R-:W-:-:S02]  /*0760*/  @P1 IADD3 R9, PT, PT, R12, R13, R9 ;  /* 0x0000000d0c091210 */ /* 0x004fc40007ffe009 */
[C-C-:B------:R-:W-:Y:S02]  /*0770*/  @P1 VIMNMX3 R6, R13.reuse, R6, R12.reuse, PT ;  /* 0x000000060d06120f */ /* 0x140fe4000380010c */
[----:B------:R-:W-:Y:S01]  /*0780*/  @P1 VIMNMX3 R8, R13, R8, R12, !PT ;  /* 0x000000080d08120f */ /* 0x000fe2000780010c */
[----:B---3--:R-:W-:Y:S01]  /*0790*/  @!P0 IMAD.IADD R9, R9, 0x1, R3 ;  /* 0x0000000109098824 */ /* 0x008fe200078e0203 */
[CC--:B------:R-:W-:Y:S02]  /*07a0*/  @P1 LOP3.LUT R10, R12.reuse, R13.reuse, R10, 0x80, !PT ;  /* 0x0000000d0c0a1212 */ /* 0x0c0fe400078e800a */
[CC--:B------:R-:W-:Y:S02]  /*07b0*/  @P1 LOP3.LUT R11, R12.reuse, R13.reuse, R11, 0x96, !PT ;  /* 0x0000000d0c0b1212 */ /* 0x0c0fe400078e960b */
[----:B------:R-:W-:Y:S02]  /*07c0*/  @P1 LOP3.LUT R0, R12, R13, R0, 0xfe, !PT ;  /* 0x0000000d0c001212 */ /* 0x000fe400078efe00 */
[----:B------:R-:W-:-:S02]  /*07d0*/  @!P0 VIMNMX R6, PT, PT, R6, R3, PT ;  /* 0x0000000306068248 */ /* 0x000fc40003fe0100 */
[----:B------:R-:W-:Y:S02]  /*07e0*/  @!P0 VIMNMX R8, PT, PT, R8, R3, !PT ;  /* 0x0000000308088248 */ /* 0x000fe40007fe0100 */
[C---:B------:R-:W-:Y:S02]  /*07f0*/  @!P0 LOP3.LUT R10, R3.reuse, R10, RZ, 0xc0, !PT ;  /* 0x0000000a030a8212 */ /* 0x040fe400078ec0ff */
[C---:B------:R-:W-:Y:S02]  /*0800*/  @!P0 LOP3.LUT R11, R3.reuse, R11, RZ, 0x3c, !PT ;  /* 0x0000000b030b8212 */ /* 0x040fe400078e3cff */
[----:B------:R-:W-:-:S07]  /*0810*/  @!P0 LOP3.LUT R0, R3, R0, RZ, 0xfc, !PT ;  /* 0x0000000003008212 */ /* 0x000fce00078efcff */
.L_x_1:
[----:B------:R-:W-:Y:S05]  /*0820*/  BSYNC.RECONVERGENT B0 ;  /* 0x0000000000007941 */ /* 0x000fea0003800200 */
.L_x_0:
[----:B------:R0:W1:Y:S08]  /*0830*/  REDUX.SUM.S32 UR6, R9 ;  /* 0x00000000090673c4 */ /* 0x000070000000c200 */
[----:B------:R-:W2:Y:S01]  /*0840*/  LDC.64 R2, c[0x0][0x388] ;  /* 0x0000e200ff027b82 */ /* 0x000ea20000000a00 */
[----:B------:R-:W-:Y:S02]  /*0850*/  CREDUX.MIN.S32 UR7, R6 ;  /* 0x00000000060772cc */ /* 0x000fe40000008200 */
[----:B------:R-:W-:-:S02]  /*0860*/  CREDUX.MAX.S32 UR8, R8 ;  /* 0x00000000080872cc */ /* 0x000fc40000000200 */
[----:B------:R-:W-:-:S03]  /*0870*/  LOP3.LUT P0, RZ, R7, 0x1fffe0, RZ, 0xc0, !PT ;  /* 0x001fffe007ff7812 */ /* 0x000fc6000780c0ff */
[----:B------:R-:W3:Y:S06]  /*0880*/  REDUX UR9, R10 ;  /* 0x000000000a0973c4 */ /* 0x000eec0000000000 */
[----:B------:R-:W-:Y:S02]  /*0890*/  IMAD.U32 R7, RZ, RZ, UR7 ;  /* 0x00000007ff077e24 */ /* 0x000fe4000f8e00ff */
[----:B------:R-:W4:Y:S01]  /*08a0*/  REDUX.XOR UR10, R11 ;  /* 0x000000000b0a73c4 */ /* 0x000f220000008000 */
[----:B0-----:R-:W-:-:S07]  /*08b0*/  IMAD.U32 R9, RZ, RZ, UR8 ;  /* 0x00000008ff097e24 */ /* 0x001fce000f8e00ff */
[----:B------:R-:W0:Y:S01]  /*08c0*/  REDUX.OR UR11, R0 ;  /* 0x00000000000b73c4 */ /* 0x000e220000004000 */
[----:B-1----:R-:W-:Y:S01]  /*08d0*/  IMAD.U32 R5, RZ, RZ, UR6 ;  /* 0x00000006ff057e24 */ /* 0x002fe2000f8e00ff */
[----:B--2---:R1:W-:Y:S04]  /*08e0*/  STG.E desc[UR4][R2.64+0x4], R7 ;  /* 0x0000040702007986 */ /* 0x0043e8000c101904 */
[----:B------:R1:W-:Y:S01]  /*08f0*/  STG.E desc[UR4][R2.64], R5 ;  /* 0x0000000502007986 */ /* 0x0003e2000c101904 */
[----:B---3--:R-:W-:-:S03]  /*0900*/  IMAD.U32 R13, RZ, RZ, UR9 ;  /* 0x00000009ff0d7e24 */ /* 0x008fc6000f8e00ff */
[----:B------:R1:W-:Y:S04]  /*0910*/  STG.E desc[UR4][R2.64+0x8], R9 ;  /* 0x0000080902007986 */ /* 0x0003e8000c101904 */
[----:B------:R1:W-:Y:S01]  /*0920*/  STG.E desc[UR4][R2.64+0xc], R13 ;  /* 0x00000c0d02007986 */ /* 0x0003e2000c101904 */
[----:B----4-:R-:W-:-:S05]  /*0930*/  IMAD.U32 R11, RZ, RZ, UR10 ;  /* 0x0000000aff0b7e24 */ /* 0x010fca000f8e00ff */
[----:B------:R1:W-:Y:S01]  /*0940*/  STG.E desc[UR4][R2.64+0x10], R11 ;  /* 0x0000100b02007986 */ /* 0x0003e2000c101904 */
[----:B0-----:R-:W-:-:S05]  /*0950*/  IMAD.U32 R15, RZ, RZ, UR11 ;  /* 0x0000000bff0f7e24 */ /* 0x001fca000f8e00ff */
[----:B------:R1:W-:Y:S01]  /*0960*/  STG.E desc[UR4][R2.64+0x14], R15 ;  /* 0x0000140f02007986 */ /* 0x0003e2000c101904 */
[----:B------:R-:W-:Y:S05]  /*0970*/  @P0 EXIT ;  /* 0x000000000000094d */ /* 0x000fea0003800000 */
[----:B-1----:R-:W0:Y:S01]  /*0980*/  LDC.64 R4, c[0x0][0x380] ;  /* 0x0000e000ff047b82 */ /* 0x002e220000000a00 */
[----:B------:R-:W-:-:S05]  /*0990*/  IMAD.MOV.U32 R15, RZ, RZ, 0xb ;  /* 0x0000000bff0f7424 */ /* 0x000fca00078e00ff */
[----:B------:R-:W-:Y:S04]  /*09a0*/  STG.E desc[UR4][R2.64+0x18], R15 ;  /* 0x0000180f02007986 */ /* 0x000fe8000c101904 */
[----:B0-----:R-:W2:Y:S04]  /*09b0*/  LDG.E R7, desc[UR4][R4.64+0xc] ;  /* 0x00000c0404077981 */ /* 0x001ea8000c1e1900 */
[----:B--2---:R-:W-:Y:S04]  /*09c0*/  STG.E desc[UR4][R2.64+0x1c], R7 ;  /* 0x00001c0702007986 */ /* 0x004fe8000c101904 */
[----:B------:R-:W2:Y:S04]  /*09d0*/  LDG.E R9, desc[UR4][R4.64+0xc] ;  /* 0x00000c0404097981 */ /* 0x000ea8000c1e1900 */
[----:B--2---:R-:W-:Y:S04]  /*09e0*/  STG.E desc[UR4][R2.64+0x20], R9 ;  /* 0x0000200902007986 */ /* 0x004fe8000c101904 */
[----:B------:R-:W2:Y:S04]  /*09f0*/  LDG.E R11, desc[UR4][R4.64+0xc] ;  /* 0x00000c04040b7981 */ /* 0x000ea8000c1e1900 */
[----:B--2---:R-:W-:Y:S04]  /*0a00*/  STG.E desc[UR4][R2.64+0x24], R11 ;  /* 0x0000240b02007986 */ /* 0x004fe8000c101904 */
[----:B------:R-:W2:Y:S04]  /*0a10*/  LDG.E R13, desc[UR4][R4.64+0xc] ;  /* 0x00000c04040d7981 */ /* 0x000ea8000c1e1900 */
[----:B--2---:R-:W-:Y:S01]  /*0a20*/  STG.E desc[UR4][R2.64+0x28], R13 ;  /* 0x0000280d02007986 */ /* 0x004fe2000c101904 */
[----:B------:R-:W-:Y:S05]  /*0a30*/  EXIT ;  /* 0x000000000000794d */ /* 0x000fea0003800000 */
.L_x_8:
[----:B------:R-:W-:-:S00]  /*0a40*/  BRA `(.L_x_8) ;  /* 0xfffffffc00fc7947 */ /* 0x000fc0000383ffff */
[----:B------:R-:W-:-:S00]  /*0a50*/  NOP ;  /* 0x0000000000007918 */ /* 0x000fc00000000000 */
        /* <DEDUP_REMOVED lines=10> */
.L_x_9:


//--------------------- .nv.shared.reserved.0     --------------------------
	.section	.nv.shared.reserved.0,"aw",@nobits
	.weak		__nv_reservedSMEM_offset_0_alias
	.size		__nv_reservedSMEM_offset_0_alias, 0, 64
	.other		__nv_reservedSMEM_offset_0_alias,@"STO_CUDA_RESERVED_SHARED STV_DEFAULT"
__nv_reservedSMEM_offset_0_alias:
	.zero		0
	.zero		64


//--------------------- .nv.global                --------------------------
	.section	.nv.global,"aw",@nobits
.nv.global:
	.type		_ZN34_INTERNAL_28edc894_4_k_cu_0f6a86dd4cuda3std6ranges3__45__cpo9iter_moveE,@object
	.size		_ZN34_INTERNAL_28edc894_4_k_cu_0f6a86dd4cuda3std6ranges3__45__cpo9iter_moveE,(_ZN34_INTERNAL_28edc894_4_k_cu_0f6a86dd4cuda3std3__436_GLOBAL__N__28edc894_4_k_cu_0f6a86dd6ignoreE - _ZN34_INTERNAL_28edc894_4_k_cu_0f6a86dd4cuda3std6ranges3__45__cpo9iter_moveE)
_ZN34_INTERNAL_28edc894_4_k_cu_0f6a86dd4cuda3std6ranges3__45__cpo9iter_moveE:
	.zero		1
	.type		_ZN34_INTERNAL_28edc894_4_k_cu_0f6a86dd4cuda3std3__436_GLOBAL__N__28edc894_4_k_cu_0f6a86dd6ignoreE,@object
	.size		_ZN34_INTERNAL_28edc894_4_k_cu_0f6a86dd4cuda3std3__436_GLOBAL__N__28edc894_4_k_cu_0f6a86dd6ignoreE,(_ZN34_INTERNAL_28edc894_4_k_cu_0f6a86dd4cuda3std3__45__cpo4cendE - _ZN34_INTERNAL_28edc894_4_k_cu_0f6a86dd4cuda3std3__436_GLOBAL__N__28edc894_4_k_cu_0f6a86dd6ignoreE)
_ZN34_INTERNAL_28edc894_4_k_cu_0f6a86dd4cuda3std3__436_GLOBAL__N__28edc894_4_k_cu_0f6a86dd6ignoreE:
	.zero		1
	.type		_ZN34_INTERNAL_28edc894_4_k_cu_0f6a86dd4cuda3std3__45__cpo4cendE,@object
	.size		_ZN34_INTERNAL_28edc894_4_k_cu_0f6a86dd4cuda3std3__45__cpo4cendE,(_ZN34_INTERNAL_28edc894_4_k_cu_0f6a86dd4cuda3std3__45__cpo3endE - _ZN34_INTERNAL_28edc894_4_k_cu_0f6a86dd4cuda3std3__45__cpo4cendE)
_ZN34_INTERNAL_28edc894_4_k_cu_0f6a86dd4cuda3std3__45__cpo4cendE:
	.zero		1
	.type		_ZN34_INTERNAL_28edc894_4_k_cu_0f6a86dd4cuda3std3__45__cpo3endE,@object
	.size		_ZN34_INTERNAL_28edc894_4_k_cu_0f6a86dd4cuda3std3__45__cpo3endE,(_ZN34_INTERNAL_28edc894_4_k_cu_0f6a86dd4cuda3std3__48in_placeE - _ZN34_INTERNAL_28edc894_4_k_cu_0f6a86dd4cuda3std3__45__cpo3endE)
_ZN34_INTERNAL_28edc894_4_k_cu_0f6a86dd4cuda3std3__45__cpo3endE:
	.zero		1
	.type		_ZN34_INTERNAL_28edc894_4_k_cu_0f6a86dd4cuda3std3__48in_placeE,@object
	.size		_ZN34_INTERNAL_28edc894_4_k_cu_0f6a86dd4cuda3std3__48in_placeE,(_ZN34_INTERNAL_28edc894_4_k_cu_0f6a86dd4cuda3std6ranges3__45__cpo7advanceE - _ZN34_INTERNAL_28edc894_4_k_cu_0f6a86dd4cuda3std3__48in_placeE)
_ZN34_INTERNAL_28edc894_4_k_cu_0f6a86dd4cuda3std3__48in_placeE:
	.zero		1
	.type		_ZN34_INTERNAL_28edc894_4_k_cu_0f6a86dd4cuda3std6ranges3__45__cpo7advanceE,@object
	.size		_ZN34_INTERNAL_28edc894_4_k_cu_0f6a86dd4cuda3std6ranges3__45__cpo7advanceE,(_ZN34_INTERNAL_28edc894_4_k_cu_0f6a86dd4cuda3std3__45__cpo5beginE - _ZN34_INTERNAL_28edc894_4_k_cu_0f6a86dd4cuda3std6ranges3__45__cpo7advanceE)
_ZN34_INTERNAL_28edc894_4_k_cu_0f6a86dd4cuda3std6ranges3__45__cpo7advanceE:
	.zero		1
	.type		_ZN34_INTERNAL_28edc894_4_k_cu_0f6a86dd4cuda3std3__45__cpo5beginE,@object
	.size		_ZN34_INTERNAL_28edc894_4_k_cu_0f6a86dd4cuda3std3__45__cpo5beginE,(_ZN34_INTERNAL_28edc894_4_k_cu_0f6a86dd4cuda3std3__419piecewise_constructE - _ZN34_INTERNAL_28edc894_4_k_cu_0f6a86dd4cuda3std3__45__cpo5beginE)
_ZN34_INTERNAL_28edc894_4_k_cu_0f6a86dd4cuda3std3__45__cpo5beginE:
	.zero		1
	.type		_ZN34_INTERNAL_28edc894_4_k_cu_0f6a86dd4cuda3std3__419piecewise_constructE,@object
	.size		_ZN34_INTERNAL_28edc894_4_k_cu_0f6a86dd4cuda3std3__419piecewise_constructE,(_ZN34_INTERNAL_28edc894_4_k_cu_0f6a86dd4cuda3std3__45__cpo6cbeginE - _ZN34_INTERNAL_28edc894_4_k_cu_0f6a86dd4cuda3std3__419piecewise_constructE)
_ZN34_INTERNAL_28edc894_4_k_cu_0f6a86dd4cuda3std3__419piecewise_constructE:
	.zero		1
	.type		_ZN34_INTERNAL_28edc894_4_k_cu_0f6a86dd4cuda3std3__45__cpo6cbeginE,@object
	.size		_ZN34_INTERNAL_28edc894_4_k_cu_0f6a86dd4cuda3std3__45__cpo6cbeginE,(_ZN34_INTERNAL_28edc894_4_k_cu_0f6a86dd4cuda3std6ranges3__45__cpo4swapE - _ZN34_INTERNAL_28edc894_4_k_cu_0f6a86dd4cuda3std3__45__cpo6cbeginE)
_ZN34_INTERNAL_28edc894_4_k_cu_0f6a86dd4cuda3std3__45__cpo6cbeginE:
	.zero		1
	.type		_ZN34_INTERNAL_28edc894_4_k_cu_0f6a86dd4cuda3std6ranges3__45__cpo4swapE,@object
	.size		_ZN34_INTERNAL_28edc894_4_k_cu_0f6a86dd4cuda3std6ranges3__45__cpo4swapE,(.L_7 - _ZN34_INTERNAL_28edc894_4_k_cu_0f6a86dd4cuda3std6ranges3__45__cpo4swapE)
_ZN34_INTERNAL_28edc894_4_k_cu_0f6a86dd4cuda3std6ranges3__45__cpo4swapE:
	.zero		1
.L_7:


//--------------------- .nv.constant0._Z8CGReducePiS_j --------------------------
	.section	.nv.constant0._Z8CGReducePiS_j,"a",@progbits
	.sectionflags	@""
	.align	4
.nv.constant0._Z8CGReducePiS_j:
	.zero		916


//--------------------- SYMBOLS --------------------------

	.type		.nv.reservedSmem.offset0,@object
	.size		.nv.reservedSmem.offset0,0x4
